	.headerflags	@"EF_CUDA_TEXMODE_UNIFIED EF_CUDA_64BIT_ADDRESS EF_CUDA_ACCELERATORS EF_CUDA_SM90 EF_CUDA_VIRTUAL_SM(EF_CUDA_SM90)"
	.elftype	@"ET_EXEC"


//--------------------- .nv.info                  --------------------------
	.section	.nv.info,"",@"SHT_CUDA_INFO"
	.align	4


	//----- nvinfo : EIATTR_REGCOUNT
	.align		4
        /*0000*/ 	.byte	0x04, 0x2f
        /*0002*/ 	.short	(.L_3 - .L_2)
	.align		4
.L_2:
        /*0004*/ 	.word	index@(triton_poi_fused__native_batch_norm_legit_no_training_add_relu_9)
        /*0008*/ 	.word	0x00000014


	//----- nvinfo : EIATTR_MIN_STACK_SIZE
	.align		4
.L_3:
        /*000c*/ 	.byte	0x04, 0x12
        /*000e*/ 	.short	(.L_5 - .L_4)
	.align		4
.L_4:
        /*0010*/ 	.word	index@(triton_poi_fused__native_batch_norm_legit_no_training_add_relu_9)
        /*0014*/ 	.word	0x00000000


	//----- nvinfo : EIATTR_FRAME_SIZE
	.align		4
.L_5:
        /*0018*/ 	.byte	0x04, 0x11
        /*001a*/ 	.short	(.L_7 - .L_6)
	.align		4
.L_6:
        /*001c*/ 	.word	index@(triton_poi_fused__native_batch_norm_legit_no_training_add_relu_9)
        /*0020*/ 	.word	0x00000000


	//----- nvinfo : EIATTR_MIN_STACK_SIZE
	.align		4
.L_7:
        /*0024*/ 	.byte	0x04, 0x12
        /*0026*/ 	.short	(.L_9 - .L_8)
	.align		4
.L_8:
        /*0028*/ 	.word	index@(triton_poi_fused__native_batch_norm_legit_no_training_add_relu_9)
        /*002c*/ 	.word	0x00000000
.L_9:


//--------------------- .nv.info.triton_poi_fused__native_batch_norm_legit_no_training_add_relu_9 --------------------------
	.section	.nv.info.triton_poi_fused__native_batch_norm_legit_no_training_add_relu_9,"",@"SHT_CUDA_INFO"
	.sectionflags	@""
	.align	4


	//----- nvinfo : EIATTR_CUDA_API_VERSION
	.align		4
        /*0000*/ 	.byte	0x04, 0x37
        /*0002*/ 	.short	(.L_11 - .L_10)
.L_10:
        /*0004*/ 	.word	0x0000007c


	//----- nvinfo : EIATTR_KPARAM_INFO
	.align		4
.L_11:
        /*0008*/ 	.byte	0x04, 0x17
        /*000a*/ 	.short	(.L_13 - .L_12)
.L_12:
        /*000c*/ 	.word	0x00000000
        /*0010*/ 	.short	0x0007
        /*0012*/ 	.short	0x0038
        /*0014*/ 	.byte	0x00, 0xf0, 0x11, 0x00


	//----- nvinfo : EIATTR_KPARAM_INFO
	.align		4
.L_13:
        /*0018*/ 	.byte	0x04, 0x17
        /*001a*/ 	.short	(.L_15 - .L_14)
.L_14:
        /*001c*/ 	.word	0x00000000
        /*0020*/ 	.short	0x0006
        /*0022*/ 	.short	0x0030
        /*0024*/ 	.byte	0x00, 0xf4, 0x21, 0x00


	//----- nvinfo : EIATTR_KPARAM_INFO
	.align		4
.L_15:
        /*0028*/ 	.byte	0x04, 0x17
        /*002a*/ 	.short	(.L_17 - .L_16)
.L_16:
        /*002c*/ 	.word	0x00000000
        /*0030*/ 	.short	0x0005
        /*0032*/ 	.short	0x0028
        /*0034*/ 	.byte	0x00, 0xf4, 0x21, 0x00


	//----- nvinfo : EIATTR_KPARAM_INFO
	.align		4
.L_17:
        /*0038*/ 	.byte	0x04, 0x17
        /*003a*/ 	.short	(.L_19 - .L_18)
.L_18:
        /*003c*/ 	.word	0x00000000
        /*0040*/ 	.short	0x0004
        /*0042*/ 	.short	0x0020
        /*0044*/ 	.byte	0x00, 0xf4, 0x21, 0x00


	//----- nvinfo : EIATTR_KPARAM_INFO
	.align		4
.L_19:
        /*0048*/ 	.byte	0x04, 0x17
        /*004a*/ 	.short	(.L_21 - .L_20)
.L_20:
        /*004c*/ 	.word	0x00000000
        /*0050*/ 	.short	0x0003
        /*0052*/ 	.short	0x0018
        /*0054*/ 	.byte	0x00, 0xf4, 0x21, 0x00


	//----- nvinfo : EIATTR_KPARAM_INFO
	.align		4
.L_21:
        /*0058*/ 	.byte	0x04, 0x17
        /*005a*/ 	.short	(.L_23 - .L_22)
.L_22:
        /*005c*/ 	.word	0x00000000
        /*0060*/ 	.short	0x0002
        /*0062*/ 	.short	0x0010
        /*0064*/ 	.byte	0x00, 0xf4, 0x21, 0x00


	//----- nvinfo : EIATTR_KPARAM_INFO
	.align		4
.L_23:
        /*0068*/ 	.byte	0x04, 0x17
        /*006a*/ 	.short	(.L_25 - .L_24)
.L_24:
        /*006c*/ 	.word	0x00000000
        /*0070*/ 	.short	0x0001
        /*0072*/ 	.short	0x0008
        /*0074*/ 	.byte	0x00, 0xf4, 0x21, 0x00


	//----- nvinfo : EIATTR_KPARAM_INFO
	.align		4
.L_25:
        /*0078*/ 	.byte	0x04, 0x17
        /*007a*/ 	.short	(.L_27 - .L_26)
.L_26:
        /*007c*/ 	.word	0x00000000
        /*0080*/ 	.short	0x0000
        /*0082*/ 	.short	0x0000
        /*0084*/ 	.byte	0x00, 0xf4, 0x21, 0x00


	//----- nvinfo : EIATTR_SPARSE_MMA_MASK
	.align		4
.L_27:
        /*0088*/ 	.byte	0x03, 0x50
        /*008a*/ 	.short	0x0000


	//----- nvinfo : EIATTR_MAXREG_COUNT
	.align		4
        /*008c*/ 	.byte	0x03, 0x1b
        /*008e*/ 	.short	0x00ff


	//----- nvinfo : EIATTR_EXIT_INSTR_OFFSETS
	.align		4
        /*0090*/ 	.byte	0x04, 0x1c
        /*0092*/ 	.short	(.L_29 - .L_28)


	//   ....[0]....
.L_28:
        /*0094*/ 	.word	0x00000420


	//----- nvinfo : EIATTR_REQNTID
	.align		4
.L_29:
        /*0098*/ 	.byte	0x04, 0x10
        /*009a*/ 	.short	(.L_31 - .L_30)
.L_30:
        /*009c*/ 	.word	0x00000100
        /*00a0*/ 	.word	0x00000001
        /*00a4*/ 	.word	0x00000001


	//----- nvinfo : EIATTR_CBANK_PARAM_SIZE
	.align		4
.L_31:
        /*00a8*/ 	.byte	0x03, 0x19
        /*00aa*/ 	.short	0x003c


	//----- nvinfo : EIATTR_PARAM_CBANK
	.align		4
        /*00ac*/ 	.byte	0x04, 0x0a
        /*00ae*/ 	.short	(.L_33 - .L_32)
	.align		4
.L_32:
        /*00b0*/ 	.word	index@(.nv.constant0.triton_poi_fused__native_batch_norm_legit_no_training_add_relu_9)
        /*00b4*/ 	.short	0x0210
        /*00b6*/ 	.short	0x003c


	//----- nvinfo : EIATTR_SW_WAR
	.align		4
.L_33:
        /*00b8*/ 	.byte	0x04, 0x36
        /*00ba*/ 	.short	(.L_35 - .L_34)
.L_34:
        /*00bc*/ 	.word	0x00000008
.L_35:


//--------------------- .nv.callgraph             --------------------------
	.section	.nv.callgraph,"",@"SHT_CUDA_CALLGRAPH"
	.align	4
	.sectionentsize	8
	.align		4
        /*0000*/ 	.word	0x00000000
	.align		4
        /*0004*/ 	.word	0xffffffff
	.align		4
        /*0008*/ 	.word	0x00000000
	.align		4
        /*000c*/ 	.word	0xfffffffe
	.align		4
        /*0010*/ 	.word	0x00000000
	.align		4
        /*0014*/ 	.word	0xfffffffd
	.align		4
        /*0018*/ 	.word	0x00000000
	.align		4
        /*001c*/ 	.word	0xfffffffc


//--------------------- .nv.constant4             --------------------------
	.section	.nv.constant4,"a",@progbits
	.align	8
	.align		8
.nv.constant4:
        /*0000*/ 	.dword	_$_str
	.align		8
        /*0008*/ 	.dword	_$_str_$_2


//--------------------- .text.triton_poi_fused__native_batch_norm_legit_no_training_add_relu_9 --------------------------
	.section	.text.triton_poi_fused__native_batch_norm_legit_no_training_add_relu_9,"ax",@progbits
	.align	128
        .global         triton_poi_fused__native_batch_norm_legit_no_training_add_relu_9
        .type           triton_poi_fused__native_batch_norm_legit_no_training_add_relu_9,@function
        .size           triton_poi_fused__native_batch_norm_legit_no_training_add_relu_9,(.L_x_1 - triton_poi_fused__native_batch_norm_legit_no_training_add_relu_9)
        .other          triton_poi_fused__native_batch_norm_legit_no_training_add_relu_9,@"STO_CUDA_ENTRY STV_DEFAULT"
triton_poi_fused__native_batch_norm_legit_no_training_add_relu_9:
.text.triton_poi_fused__native_batch_norm_legit_no_training_add_relu_9:
[----:B------:R-:W-:Y:S01]  /*0000*/  LDC R1, c[0x0][0x28] ;  /* 0x00000a00ff017b82 */ /* 0x000fe20000000800 */
[----:B------:R-:W1:Y:S07]  /*0010*/  S2R R0, SR_TID.X ;  /* 0x0000000000007919 */ /* 0x000e6e0000002100 */
[----:B------:R-:W2:Y:S01]  /*0020*/  LDC.64 R2, c[0x0][0x220] ;  /* 0x00008800ff027b82 */ /* 0x000ea20000000a00 */
[----:B------:R-:W-:Y:S01]  /*0030*/  ULDC.64 UR4, c[0x0][0x208] ;  /* 0x0000820000047ab9 */ /* 0x000fe20000000a00 */
[----:B------:R-:W3:Y:S06]  /*0040*/  S2R R7, SR_CTAID.X ;  /* 0x0000000000077919 */ /* 0x000eec0000002500 */
[----:B------:R-:W4:Y:S08]  /*0050*/  LDC.64 R8, c[0x0][0x228] ;  /* 0x00008a00ff087b82 */ /* 0x000f300000000a00 */
[----:B------:R-:W5:Y:S08]  /*0060*/  LDC.64 R10, c[0x0][0x230] ;  /* 0x00008c00ff0a7b82 */ /* 0x000f700000000a00 */
[----:B------:R-:W4:Y:S01]  /*0070*/  LDC.64 R12, c[0x0][0x238] ;  /* 0x00008e00ff0c7b82 */ /* 0x000f220000000a00 */
[----:B-1----:R-:W-:-:S02]  /*0080*/  SHF.L.U32 R0, R0, 0x1, RZ ;  /* 0x0000000100007819 */ /* 0x002fc400000006ff */
[----:B---3--:R-:W-:Y:S02]  /*0090*/  SHF.R.S32.HI R5, RZ, 0x16, R7 ;  /* 0x00000016ff057819 */ /* 0x008fe40000011407 */
[----:B------:R-:W-:Y:S02]  /*00a0*/  LOP3.LUT R0, R0, 0x1fe, RZ, 0xc0, !PT ;  /* 0x000001fe00007812 */ /* 0x000fe400078ec0ff */
[----:B------:R-:W-:Y:S02]  /*00b0*/  SGXT R5, R5, 0x1 ;  /* 0x000000010505781a */ /* 0x000fe40000000200 */
[----:B------:R-:W-:Y:S02]  /*00c0*/  LEA R0, R7, R0, 0x9 ;  /* 0x0000000007007211 */ /* 0x000fe400078e48ff */
[----:B------:R-:W1:Y:S02]  /*00d0*/  LDC.64 R6, c[0x0][0x218] ;  /* 0x00008600ff067b82 */ /* 0x000e640000000a00 */
[----:B------:R-:W-:-:S04]  /*00e0*/  LEA.HI R5, R5, R0, RZ, 0x8 ;  /* 0x0000000005057211 */ /* 0x000fc800078f40ff */
[----:B------:R-:W-:-:S04]  /*00f0*/  LOP3.LUT R5, R5, 0xffffff00, RZ, 0xc0, !PT ;  /* 0xffffff0005057812 */ /* 0x000fc800078ec0ff */
[----:B------:R-:W-:Y:S02]  /*0100*/  IADD3 R15, R0, -R5, RZ ;  /* 0x80000005000f7210 */ /* 0x000fe40007ffe0ff */
[----:B------:R-:W3:Y:S03]  /*0110*/  LDC.64 R4, c[0x0][0x210] ;  /* 0x00008400ff047b82 */ /* 0x000ee60000000a00 */
[----:B--2---:R-:W-:-:S06]  /*0120*/  IMAD.WIDE R2, R15, 0x4, R2 ;  /* 0x000000040f027825 */ /* 0x004fcc00078e0202 */
[----:B------:R-:W2:Y:S01]  /*0130*/  LDG.E.EL.64 R2, desc[UR4][R2.64] ;  /* 0x0000000402027981 */ /* 0x000ea2000c2e1b00 */
[----:B-1----:R-:W-:-:S04]  /*0140*/  IMAD.WIDE R6, R15, 0x4, R6 ;  /* 0x000000040f067825 */ /* 0x002fc800078e0206 */
[C---:B----4-:R-:W-:Y:S02]  /*0150*/  IMAD.WIDE R8, R15.reuse, 0x4, R8 ;  /* 0x000000040f087825 */ /* 0x050fe400078e0208 */
[----:B------:R-:W4:Y:S02]  /*0160*/  LDG.E.EL.64 R6, desc[UR4][R6.64] ;  /* 0x0000000406067981 */ /* 0x000f24000c2e1b00 */
[----:B-----5:R-:W-:Y:S02]  /*0170*/  IMAD.WIDE R10, R15, 0x4, R10 ;  /* 0x000000040f0a7825 */ /* 0x020fe400078e020a */
[----:B------:R-:W5:Y:S02]  /*0180*/  LDG.E.EL.64 R8, desc[UR4][R8.64] ;  /* 0x0000000408087981 */ /* 0x000f64000c2e1b00 */
[C---:B---3--:R-:W-:Y:S02]  /*0190*/  IMAD.WIDE R4, R0.reuse, 0x4, R4 ;  /* 0x0000000400047825 */ /* 0x048fe400078e0204 */
[----:B------:R-:W5:Y:S04]  /*01a0*/  LDG.E.EL.64 R10, desc[UR4][R10.64] ;  /* 0x000000040a0a7981 */ /* 0x000f68000c2e1b00 */
[----:B------:R-:W4:Y:S01]  /*01b0*/  LDG.E.64 R4, desc[UR4][R4.64] ;  /* 0x0000000404047981 */ /* 0x000f22000c1e1b00 */
[----:B0-----:R-:W-:-:S06]  /*01c0*/  IMAD.WIDE R12, R0, 0x4, R12 ;  /* 0x00000004000c7825 */ /* 0x001fcc00078e020c */
[----:B------:R-:W3:Y:S01]  /*01d0*/  LDG.E.64 R12, desc[UR4][R12.64] ;  /* 0x000000040c0c7981 */ /* 0x000ee2000c1e1b00 */
[----:B------:R-:W-:Y:S01]  /*01e0*/  HFMA2.MMA R16, -RZ, RZ, 1.625, 0 ;  /* 0x3e800000ff107435 */ /* 0x000fe200000001ff */
[----:B--2---:R-:W-:Y:S01]  /*01f0*/  FADD R2, R2, 9.9999997473787516356e-06 ;  /* 0x3727c5ac02027421 */ /* 0x004fe20000000000 */
[----:B------:R-:W-:-:S03]  /*0200*/  FADD R3, R3, 9.9999997473787516356e-06 ;  /* 0x3727c5ac03037421 */ /* 0x000fc60000000000 */
[----:B------:R-:W0:Y:S08]  /*0210*/  MUFU.SQRT R14, R2 ;  /* 0x00000002000e7308 */ /* 0x000e300000002000 */
[----:B------:R1:W2:Y:S01]  /*0220*/  MUFU.SQRT R15, R3 ;  /* 0x00000003000f7308 */ /* 0x0002a20000002000 */
[C---:B0-----:R-:W-:Y:S02]  /*0230*/  FSETP.GT.AND P0, PT, R14.reuse, 8.50705917302346158658e+37, PT ;  /* 0x7e8000000e00780b */ /* 0x041fe40003f04000 */
[----:B------:R-:W-:Y:S01]  /*0240*/  FSETP.GEU.AND P2, PT, R14, 1.175494350822287508e-38, PT ;  /* 0x008000000e00780b */ /* 0x000fe20003f4e000 */
[----:B-1----:R-:W0:Y:S01]  /*0250*/  LDC.64 R2, c[0x0][0x240] ;  /* 0x00009000ff027b82 */ /* 0x002e220000000a00 */
[----:B--2---:R-:W-:-:S02]  /*0260*/  FSETP.GT.AND P1, PT, R15, 8.50705917302346158658e+37, PT ;  /* 0x7e8000000f00780b */ /* 0x004fc40003f24000 */
[----:B------:R-:W-:-:S07]  /*0270*/  FSETP.GEU.AND P3, PT, R15, 1.175494350822287508e-38, PT ;  /* 0x008000000f00780b */ /* 0x000fce0003f6e000 */
[----:B------:R-:W-:-:S04]  /*0280*/  @P0 FMUL R14, R14, 0.25 ;  /* 0x3e8000000e0e0820 */ /* 0x000fc80000400000 */
[----:B------:R-:W-:Y:S01]  /*0290*/  @!P2 FMUL R14, R14, 16777216 ;  /* 0x4b8000000e0ea820 */ /* 0x000fe20000400000 */
[----:B------:R-:W-:-:S04]  /*02a0*/  @P1 FMUL R15, R15, 0.25 ;  /* 0x3e8000000f0f1820 */ /* 0x000fc80000400000 */
[----:B------:R-:W-:Y:S01]  /*02b0*/  @!P3 FMUL R15, R15, 16777216 ;  /* 0x4b8000000f0fb820 */ /* 0x000fe20000400000 */
[----:B------:R-:W1:Y:S01]  /*02c0*/  MUFU.RCP R14, R14 ;  /* 0x0000000e000e7308 */ /* 0x000e620000001000 */
[----:B------:R-:W-:-:S07]  /*02d0*/  FSEL R17, R16, 1, P0 ;  /* 0x3f80000010117808 */ /* 0x000fce0000000000 */
[----:B------:R-:W2:Y:S01]  /*02e0*/  MUFU.RCP R15, R15 ;  /* 0x0000000f000f7308 */ /* 0x000ea20000001000 */
[----:B------:R-:W-:Y:S01]  /*02f0*/  FSEL R16, R16, 1, P1 ;  /* 0x3f80000010107808 */ /* 0x000fe20000800000 */
[----:B------:R-:W-:Y:S01]  /*0300*/  @!P2 FMUL R17, R17, 16777216 ;  /* 0x4b8000001111a820 */ /* 0x000fe20000400000 */
[----:B----4-:R-:W-:-:S03]  /*0310*/  FADD R4, R4, -R6 ;  /* 0x8000000604047221 */ /* 0x010fc60000000000 */
[----:B------:R-:W-:Y:S01]  /*0320*/  @!P3 FMUL R16, R16, 16777216 ;  /* 0x4b8000001010b820 */ /* 0x000fe20000400000 */
[----:B-1----:R-:W-:Y:S01]  /*0330*/  FMUL R17, R14, R17 ;  /* 0x000000110e117220 */ /* 0x002fe20000400000 */
[----:B------:R-:W-:-:S03]  /*0340*/  FADD R5, R5, -R7 ;  /* 0x8000000705057221 */ /* 0x000fc60000000000 */
[----:B------:R-:W-:Y:S01]  /*0350*/  FMUL R17, R4, R17 ;  /* 0x0000001104117220 */ /* 0x000fe20000400000 */
[----:B--2---:R-:W-:-:S03]  /*0360*/  FMUL R16, R15, R16 ;  /* 0x000000100f107220 */ /* 0x004fc60000400000 */
[----:B-----5:R-:W-:Y:S01]  /*0370*/  FFMA R17, R8, R17, R10 ;  /* 0x0000001108117223 */ /* 0x020fe2000000000a */
[----:B------:R-:W-:-:S04]  /*0380*/  FMUL R16, R5, R16 ;  /* 0x0000001005107220 */ /* 0x000fc80000400000 */
[----:B------:R-:W-:Y:S01]  /*0390*/  FFMA R16, R9, R16, R11 ;  /* 0x0000001009107223 */ /* 0x000fe2000000000b */
[----:B---3--:R-:W-:Y:S01]  /*03a0*/  FSETP.GEU.AND P0, PT, R17, -R12, PT ;  /* 0x8000000c1100720b */ /* 0x008fe20003f0e000 */
[----:B------:R-:W-:Y:S02]  /*03b0*/  FADD R12, R12, R17 ;  /* 0x000000110c0c7221 */ /* 0x000fe40000000000 */
[----:B------:R-:W-:Y:S01]  /*03c0*/  FADD R4, R13, R16 ;  /* 0x000000100d047221 */ /* 0x000fe20000000000 */
[----:B------:R-:W-:Y:S01]  /*03d0*/  FSETP.GEU.AND P1, PT, R16, -R13, PT ;  /* 0x8000000d1000720b */ /* 0x000fe20003f2e000 */
[----:B0-----:R-:W-:Y:S01]  /*03e0*/  IMAD.WIDE R2, R0, 0x4, R2 ;  /* 0x0000000400027825 */ /* 0x001fe200078e0202 */
[----:B------:R-:W-:Y:S02]  /*03f0*/  FSEL R12, R12, RZ, P0 ;  /* 0x000000ff0c0c7208 */ /* 0x000fe40000000000 */
[----:B------:R-:W-:-:S05]  /*0400*/  FSEL R13, R4, RZ, P1 ;  /* 0x000000ff040d7208 */ /* 0x000fca0000800000 */
[----:B------:R-:W-:Y:S01]  /*0410*/  STG.E.64 desc[UR4][R2.64], R12 ;  /* 0x0000000c02007986 */ /* 0x000fe2000c101b04 */
[----:B------:R-:W-:Y:S05]  /*0420*/  EXIT ;  /* 0x000000000000794d */ /* 0x000fea0003800000 */
.L_x_0:
[----:B------:R-:W-:-:S00]  /*0430*/  BRA `(.L_x_0) ;  /* 0xfffffffc00fc7947 */ /* 0x000fc0000383ffff */
[----:B------:R-:W-:-:S00]  /*0440*/  NOP ;  /* 0x0000000000007918 */ /* 0x000fc00000000000 */
        /* <DEDUP_REMOVED lines=11> */
.L_x_1:


//--------------------- .nv.global.init           --------------------------
	.section	.nv.global.init,"aw",@progbits
.nv.global.init:
	.type		_$_str,@object
	.size		_$_str,(_$_str_$_2 - _$_str)
_$_str:
        /*0000*/ 	.byte	0x5f, 0x5f, 0x43, 0x55, 0x44, 0x41, 0x5f, 0x46, 0x54, 0x5a, 0x00
	.type		_$_str_$_2,@object
	.size		_$_str_$_2,(.L_1 - _$_str_$_2)
_$_str_$_2:
        /*000b*/ 	.byte	0x5f, 0x5f, 0x43, 0x55, 0x44, 0x41, 0x5f, 0x50, 0x52, 0x45, 0x43, 0x5f, 0x53, 0x51, 0x52, 0x54
        /*001b*/ 	.byte	0x00
.L_1:


//--------------------- .nv.constant0.triton_poi_fused__native_batch_norm_legit_no_training_add_relu_9 --------------------------
	.section	.nv.constant0.triton_poi_fused__native_batch_norm_legit_no_training_add_relu_9,"a",@progbits
	.sectionflags	@""
	.align	4
.nv.constant0.triton_poi_fused__native_batch_norm_legit_no_training_add_relu_9:
	.zero		588
